	.headerflags	@"EF_CUDA_TEXMODE_UNIFIED EF_CUDA_64BIT_ADDRESS EF_CUDA_ACCELERATORS EF_CUDA_SM90 EF_CUDA_VIRTUAL_SM(EF_CUDA_SM90)"
	.elftype	@"ET_EXEC"


//--------------------- .nv.info                  --------------------------
	.section	.nv.info,"",@"SHT_CUDA_INFO"
	.align	4


	//----- nvinfo : EIATTR_REGCOUNT
	.align		4
        /*0000*/ 	.byte	0x04, 0x2f
        /*0002*/ 	.short	(.L_1 - .L_0)
	.align		4
.L_0:
        /*0004*/ 	.word	index@(triton_poi_fused_add_convolution_relu_30)
        /*0008*/ 	.word	0x00000012


	//----- nvinfo : EIATTR_MIN_STACK_SIZE
	.align		4
.L_1:
        /*000c*/ 	.byte	0x04, 0x12
        /*000e*/ 	.short	(.L_3 - .L_2)
	.align		4
.L_2:
        /*0010*/ 	.word	index@(triton_poi_fused_add_convolution_relu_30)
        /*0014*/ 	.word	0x00000000


	//----- nvinfo : EIATTR_FRAME_SIZE
	.align		4
.L_3:
        /*0018*/ 	.byte	0x04, 0x11
        /*001a*/ 	.short	(.L_5 - .L_4)
	.align		4
.L_4:
        /*001c*/ 	.word	index@(triton_poi_fused_add_convolution_relu_30)
        /*0020*/ 	.word	0x00000000


	//----- nvinfo : EIATTR_MIN_STACK_SIZE
	.align		4
.L_5:
        /*0024*/ 	.byte	0x04, 0x12
        /*0026*/ 	.short	(.L_7 - .L_6)
	.align		4
.L_6:
        /*0028*/ 	.word	index@(triton_poi_fused_add_convolution_relu_30)
        /*002c*/ 	.word	0x00000000
.L_7:


//--------------------- .nv.info.triton_poi_fused_add_convolution_relu_30 --------------------------
	.section	.nv.info.triton_poi_fused_add_convolution_relu_30,"",@"SHT_CUDA_INFO"
	.sectionflags	@""
	.align	4


	//----- nvinfo : EIATTR_CUDA_API_VERSION
	.align		4
        /*0000*/ 	.byte	0x04, 0x37
        /*0002*/ 	.short	(.L_9 - .L_8)
.L_8:
        /*0004*/ 	.word	0x0000007c


	//----- nvinfo : EIATTR_KPARAM_INFO
	.align		4
.L_9:
        /*0008*/ 	.byte	0x04, 0x17
        /*000a*/ 	.short	(.L_11 - .L_10)
.L_10:
        /*000c*/ 	.word	0x00000000
        /*0010*/ 	.short	0x0003
        /*0012*/ 	.short	0x0018
        /*0014*/ 	.byte	0x00, 0xf0, 0x11, 0x00


	//----- nvinfo : EIATTR_KPARAM_INFO
	.align		4
.L_11:
        /*0018*/ 	.byte	0x04, 0x17
        /*001a*/ 	.short	(.L_13 - .L_12)
.L_12:
        /*001c*/ 	.word	0x00000000
        /*0020*/ 	.short	0x0002
        /*0022*/ 	.short	0x0010
        /*0024*/ 	.byte	0x00, 0xf4, 0x21, 0x00


	//----- nvinfo : EIATTR_KPARAM_INFO
	.align		4
.L_13:
        /*0028*/ 	.byte	0x04, 0x17
        /*002a*/ 	.short	(.L_15 - .L_14)
.L_14:
        /*002c*/ 	.word	0x00000000
        /*0030*/ 	.short	0x0001
        /*0032*/ 	.short	0x0008
        /*0034*/ 	.byte	0x00, 0xf4, 0x21, 0x00


	//----- nvinfo : EIATTR_KPARAM_INFO
	.align		4
.L_15:
        /*0038*/ 	.byte	0x04, 0x17
        /*003a*/ 	.short	(.L_17 - .L_16)
.L_16:
        /*003c*/ 	.word	0x00000000
        /*0040*/ 	.short	0x0000
        /*0042*/ 	.short	0x0000
        /*0044*/ 	.byte	0x00, 0xf4, 0x21, 0x00


	//----- nvinfo : EIATTR_SPARSE_MMA_MASK
	.align		4
.L_17:
        /*0048*/ 	.byte	0x03, 0x50
        /*004a*/ 	.short	0x0000


	//----- nvinfo : EIATTR_MAXREG_COUNT
	.align		4
        /*004c*/ 	.byte	0x03, 0x1b
        /*004e*/ 	.short	0x00ff


	//----- nvinfo : EIATTR_EXIT_INSTR_OFFSETS
	.align		4
        /*0050*/ 	.byte	0x04, 0x1c
        /*0052*/ 	.short	(.L_19 - .L_18)


	//   ....[0]....
.L_18:
        /*0054*/ 	.word	0x00000200


	//   ....[1]....
        /*0058*/ 	.word	0x00000220


	//----- nvinfo : EIATTR_REQNTID
	.align		4
.L_19:
        /*005c*/ 	.byte	0x04, 0x10
        /*005e*/ 	.short	(.L_21 - .L_20)
.L_20:
        /*0060*/ 	.word	0x00000080
        /*0064*/ 	.word	0x00000001
        /*0068*/ 	.word	0x00000001


	//----- nvinfo : EIATTR_CBANK_PARAM_SIZE
	.align		4
.L_21:
        /*006c*/ 	.byte	0x03, 0x19
        /*006e*/ 	.short	0x001c


	//----- nvinfo : EIATTR_PARAM_CBANK
	.align		4
        /*0070*/ 	.byte	0x04, 0x0a
        /*0072*/ 	.short	(.L_23 - .L_22)
	.align		4
.L_22:
        /*0074*/ 	.word	index@(.nv.constant0.triton_poi_fused_add_convolution_relu_30)
        /*0078*/ 	.short	0x0210
        /*007a*/ 	.short	0x001c


	//----- nvinfo : EIATTR_SW_WAR
	.align		4
.L_23:
        /*007c*/ 	.byte	0x04, 0x36
        /*007e*/ 	.short	(.L_25 - .L_24)
.L_24:
        /*0080*/ 	.word	0x00000008
.L_25:


//--------------------- .nv.callgraph             --------------------------
	.section	.nv.callgraph,"",@"SHT_CUDA_CALLGRAPH"
	.align	4
	.sectionentsize	8
	.align		4
        /*0000*/ 	.word	0x00000000
	.align		4
        /*0004*/ 	.word	0xffffffff
	.align		4
        /*0008*/ 	.word	0x00000000
	.align		4
        /*000c*/ 	.word	0xfffffffe
	.align		4
        /*0010*/ 	.word	0x00000000
	.align		4
        /*0014*/ 	.word	0xfffffffd
	.align		4
        /*0018*/ 	.word	0x00000000
	.align		4
        /*001c*/ 	.word	0xfffffffc


//--------------------- .text.triton_poi_fused_add_convolution_relu_30 --------------------------
	.section	.text.triton_poi_fused_add_convolution_relu_30,"ax",@progbits
	.align	128
        .global         triton_poi_fused_add_convolution_relu_30
        .type           triton_poi_fused_add_convolution_relu_30,@function
        .size           triton_poi_fused_add_convolution_relu_30,(.L_x_1 - triton_poi_fused_add_convolution_relu_30)
        .other          triton_poi_fused_add_convolution_relu_30,@"STO_CUDA_ENTRY STV_DEFAULT"
triton_poi_fused_add_convolution_relu_30:
.text.triton_poi_fused_add_convolution_relu_30:
[----:B------:R-:W0:Y:S02]  /*0000*/  LDC R1, c[0x0][0x28] ;  /* 0x00000a00ff017b82 */ /* 0x000e240000000800 */
[----:B------:R-:W1:Y:S01]  /*0010*/  S2R R0, SR_TID.X ;  /* 0x0000000000007919 */ /* 0x000e620000002100 */
[----:B------:R-:W2:Y:S01]  /*0020*/  LDC.64 R4, c[0x0][0x218] ;  /* 0x00008600ff047b82 */ /* 0x000ea20000000a00 */
[----:B------:R-:W-:Y:S01]  /*0030*/  CS2R R12, SRZ ;  /* 0x00000000000c7805 */ /* 0x000fe2000001ff00 */
[----:B------:R-:W-:Y:S01]  /*0040*/  ULDC.64 UR4, c[0x0][0x208] ;  /* 0x0000820000047ab9 */ /* 0x000fe20000000a00 */
[----:B------:R-:W3:Y:S05]  /*0050*/  S2R R9, SR_CTAID.X ;  /* 0x0000000000097919 */ /* 0x000eea0000002500 */
[----:B------:R-:W4:Y:S08]  /*0060*/  LDC.64 R2, c[0x0][0x210] ;  /* 0x00008400ff027b82 */ /* 0x000f300000000a00 */
[----:B------:R-:W5:Y:S01]  /*0070*/  LDC.64 R6, c[0x0][0x220] ;  /* 0x00008800ff067b82 */ /* 0x000f620000000a00 */
[----:B-1----:R-:W-:-:S05]  /*0080*/  IMAD.SHL.U32 R0, R0, 0x2, RZ ;  /* 0x0000000200007824 */ /* 0x002fca00078e00ff */
[----:B------:R-:W-:-:S05]  /*0090*/  LOP3.LUT R0, R0, 0xfe, RZ, 0xc0, !PT ;  /* 0x000000fe00007812 */ /* 0x000fca00078ec0ff */
[----:B---3--:R-:W-:-:S04]  /*00a0*/  IMAD R9, R9, 0x100, R0 ;  /* 0x0000010009097824 */ /* 0x008fc800078e0200 */
[C---:B------:R-:W-:Y:S01]  /*00b0*/  IMAD.HI R0, R9.reuse, 0x2aaaaaab, RZ ;  /* 0x2aaaaaab09007827 */ /* 0x040fe200078e02ff */
[----:B------:R-:W-:-:S03]  /*00c0*/  ISETP.GE.AND P2, PT, R9, 0x1800, PT ;  /* 0x000018000900780c */ /* 0x000fc60003f46270 */
[----:B----4-:R-:W-:Y:S01]  /*00d0*/  IMAD.WIDE R2, R9, 0x4, R2 ;  /* 0x0000000409027825 */ /* 0x010fe200078e0202 */
[----:B------:R-:W-:-:S03]  /*00e0*/  SHF.R.U32.HI R11, RZ, 0x1f, R0 ;  /* 0x0000001fff0b7819 */ /* 0x000fc60000011600 */
[----:B-----5:R-:W-:Y:S01]  /*00f0*/  IMAD.WIDE R6, R9, 0x4, R6 ;  /* 0x0000000409067825 */ /* 0x020fe200078e0206 */
[----:B------:R-:W-:-:S05]  /*0100*/  LEA.HI R0, R0, R11, RZ, 0x1c ;  /* 0x0000000b00007211 */ /* 0x000fca00078fe0ff */
[----:B------:R-:W-:-:S04]  /*0110*/  IMAD R11, R0, -0x60, R9 ;  /* 0xffffffa0000b7824 */ /* 0x000fc800078e0209 */
[----:B--2---:R-:W-:Y:S01]  /*0120*/  IMAD.WIDE R4, R11, 0x4, R4 ;  /* 0x000000040b047825 */ /* 0x004fe200078e0204 */
[----:B------:R-:W-:Y:S02]  /*0130*/  CS2R R10, SRZ ;  /* 0x00000000000a7805 */ /* 0x000fe4000001ff00 */
[----:B------:R-:W-:Y:S02]  /*0140*/  CS2R R8, SRZ ;  /* 0x0000000000087805 */ /* 0x000fe4000001ff00 */
[----:B------:R-:W2:Y:S04]  /*0150*/  @!P2 LDG.E.EL.64 R12, desc[UR4][R4.64] ;  /* 0x00000004040ca981 */ /* 0x000ea8000c2e1b00 */
[----:B------:R-:W2:Y:S04]  /*0160*/  @!P2 LDG.E.64 R10, desc[UR4][R2.64] ;  /* 0x00000004020aa981 */ /* 0x000ea8000c1e1b00 */
[----:B------:R-:W3:Y:S01]  /*0170*/  @!P2 LDG.E.64 R8, desc[UR4][R6.64] ;  /* 0x000000040608a981 */ /* 0x000ee2000c1e1b00 */
[----:B--2---:R-:W-:Y:S01]  /*0180*/  FADD R15, R12, R10 ;  /* 0x0000000a0c0f7221 */ /* 0x004fe20000000000 */
[----:B------:R-:W-:-:S04]  /*0190*/  FADD R0, R13, R11 ;  /* 0x0000000b0d007221 */ /* 0x000fc80000000000 */
[C---:B---3--:R-:W-:Y:S01]  /*01a0*/  FSETP.GEU.AND P0, PT, R15.reuse, -R8, PT ;  /* 0x800000080f00720b */ /* 0x048fe20003f0e000 */
[----:B------:R-:W-:Y:S01]  /*01b0*/  FADD R8, R15, R8 ;  /* 0x000000080f087221 */ /* 0x000fe20000000000 */
[C---:B------:R-:W-:Y:S01]  /*01c0*/  FADD R10, R0.reuse, R9 ;  /* 0x00000009000a7221 */ /* 0x040fe20000000000 */
[----:B------:R-:W-:-:S03]  /*01d0*/  FSETP.GEU.AND P1, PT, R0, -R9, PT ;  /* 0x800000090000720b */ /* 0x000fc60003f2e000 */
[----:B------:R-:W-:Y:S02]  /*01e0*/  FSEL R8, R8, RZ, P0 ;  /* 0x000000ff08087208 */ /* 0x000fe40000000000 */
[----:B------:R-:W-:Y:S01]  /*01f0*/  FSEL R9, R10, RZ, P1 ;  /* 0x000000ff0a097208 */ /* 0x000fe20000800000 */
[----:B------:R-:W-:Y:S07]  /*0200*/  @P2 EXIT ;  /* 0x000000000000294d */ /* 0x000fee0003800000 */
[----:B------:R-:W-:Y:S01]  /*0210*/  STG.E.64 desc[UR4][R2.64], R8 ;  /* 0x0000000802007986 */ /* 0x000fe2000c101b04 */
[----:B------:R-:W-:Y:S05]  /*0220*/  EXIT ;  /* 0x000000000000794d */ /* 0x000fea0003800000 */
.L_x_0:
[----:B------:R-:W-:-:S00]  /*0230*/  BRA `(.L_x_0) ;  /* 0xfffffffc00fc7947 */ /* 0x000fc0000383ffff */
[----:B------:R-:W-:-:S00]  /*0240*/  NOP ;  /* 0x0000000000007918 */ /* 0x000fc00000000000 */
        /* <DEDUP_REMOVED lines=11> */
.L_x_1:


//--------------------- .nv.constant0.triton_poi_fused_add_convolution_relu_30 --------------------------
	.section	.nv.constant0.triton_poi_fused_add_convolution_relu_30,"a",@progbits
	.sectionflags	@""
	.align	4
.nv.constant0.triton_poi_fused_add_convolution_relu_30:
	.zero		556
